//
// Generated by NVIDIA NVVM Compiler
//
// Compiler Build ID: CL-36424714
// Cuda compilation tools, release 13.0, V13.0.88
// Based on NVVM 20.0.0
//

.version 9.0
.target sm_100
.address_size 64

	// .globl	resize

.visible .entry resize(
	.param .u64 .ptr .align 1 resize_param_0,
	.param .u32 resize_param_1,
	.param .u32 resize_param_2,
	.param .u32 resize_param_3,
	.param .u64 .ptr .align 1 resize_param_4,
	.param .u32 resize_param_5,
	.param .u32 resize_param_6,
	.param .u32 resize_param_7,
	.param .u32 resize_param_8,
	.param .u32 resize_param_9,
	.param .u32 resize_param_10
)
{
	.reg .pred 	%p<16>;
	.reg .b32 	%r<52>;
	.reg .b32 	%f<91>;
	.reg .b64 	%rd<16>;

	ld.param.u64 	%rd4, [resize_param_0];
	ld.param.u32 	%r24, [resize_param_2];
	ld.param.u32 	%r25, [resize_param_3];
	ld.param.u64 	%rd5, [resize_param_4];
	ld.param.u32 	%r26, [resize_param_6];
	ld.param.u32 	%r27, [resize_param_7];
	ld.param.u32 	%r28, [resize_param_8];
	ld.param.u32 	%r29, [resize_param_9];
	ld.param.u32 	%r30, [resize_param_10];
	cvta.to.global.u64 	%rd1, %rd5;
	mov.u32 	%r31, %ctaid.y;
	mov.u32 	%r32, %ntid.y;
	mov.u32 	%r33, %tid.y;
	mad.lo.s32 	%r1, %r31, %r32, %r33;
	mov.u32 	%r34, %ctaid.x;
	mov.u32 	%r35, %ntid.x;
	mov.u32 	%r36, %tid.x;
	mad.lo.s32 	%r2, %r34, %r35, %r36;
	setp.ge.s32 	%p1, %r1, %r24;
	setp.ge.s32 	%p2, %r2, %r25;
	or.pred  	%p3, %p1, %p2;
	mov.f32 	%f89, 0f00000000;
	@%p3 bra 	$L__BB0_18;
	setp.lt.s32 	%p4, %r29, 1;
	@%p4 bra 	$L__BB0_17;
	setp.lt.s32 	%p5, %r30, 1;
	mul.lo.s32 	%r3, %r28, %r26;
	@%p5 bra 	$L__BB0_17;
	and.b32  	%r4, %r30, 15;
	add.s32 	%r5, %r4, -1;
	and.b32  	%r6, %r30, 7;
	add.s32 	%r7, %r6, -1;
	and.b32  	%r8, %r30, 2147483632;
	and.b32  	%r9, %r30, 3;
	neg.s32 	%r10, %r8;
	add.s64 	%rd2, %rd1, 32;
	add.s32 	%r11, %r3, %r1;
	mov.f32 	%f89, 0f00000000;
	mov.b32 	%r46, 0;
$L__BB0_4:
	setp.lt.u32 	%p6, %r30, 16;
	add.s32 	%r39, %r11, %r46;
	mad.lo.s32 	%r13, %r39, %r27, %r2;
	mov.b32 	%r50, 0;
	mov.u32 	%r47, %r13;
	mov.u32 	%r48, %r10;
	@%p6 bra 	$L__BB0_6;
$L__BB0_5:
	.pragma "nounroll";
	mul.wide.s32 	%rd6, %r47, 4;
	add.s64 	%rd7, %rd2, %rd6;
	ld.global.nc.f32 	%f21, [%rd7+-32];
	add.f32 	%f22, %f89, %f21;
	ld.global.nc.f32 	%f23, [%rd7+-28];
	add.f32 	%f24, %f22, %f23;
	ld.global.nc.f32 	%f25, [%rd7+-24];
	add.f32 	%f26, %f24, %f25;
	ld.global.nc.f32 	%f27, [%rd7+-20];
	add.f32 	%f28, %f26, %f27;
	ld.global.nc.f32 	%f29, [%rd7+-16];
	add.f32 	%f30, %f28, %f29;
	ld.global.nc.f32 	%f31, [%rd7+-12];
	add.f32 	%f32, %f30, %f31;
	ld.global.nc.f32 	%f33, [%rd7+-8];
	add.f32 	%f34, %f32, %f33;
	ld.global.nc.f32 	%f35, [%rd7+-4];
	add.f32 	%f36, %f34, %f35;
	ld.global.nc.f32 	%f37, [%rd7];
	add.f32 	%f38, %f36, %f37;
	ld.global.nc.f32 	%f39, [%rd7+4];
	add.f32 	%f40, %f38, %f39;
	ld.global.nc.f32 	%f41, [%rd7+8];
	add.f32 	%f42, %f40, %f41;
	ld.global.nc.f32 	%f43, [%rd7+12];
	add.f32 	%f44, %f42, %f43;
	ld.global.nc.f32 	%f45, [%rd7+16];
	add.f32 	%f46, %f44, %f45;
	ld.global.nc.f32 	%f47, [%rd7+20];
	add.f32 	%f48, %f46, %f47;
	ld.global.nc.f32 	%f49, [%rd7+24];
	add.f32 	%f50, %f48, %f49;
	ld.global.nc.f32 	%f51, [%rd7+28];
	add.f32 	%f89, %f50, %f51;
	add.s32 	%r48, %r48, 16;
	add.s32 	%r47, %r47, 16;
	setp.eq.s32 	%p7, %r48, 0;
	mov.u32 	%r50, %r8;
	@%p7 bra 	$L__BB0_6;
	bra.uni 	$L__BB0_5;
$L__BB0_6:
	setp.eq.s32 	%p8, %r4, 0;
	@%p8 bra 	$L__BB0_16;
	setp.lt.u32 	%p9, %r5, 7;
	@%p9 bra 	$L__BB0_9;
	add.s32 	%r40, %r13, %r50;
	mul.wide.s32 	%rd8, %r40, 4;
	add.s64 	%rd9, %rd1, %rd8;
	ld.global.nc.f32 	%f53, [%rd9];
	add.f32 	%f54, %f89, %f53;
	ld.global.nc.f32 	%f55, [%rd9+4];
	add.f32 	%f56, %f54, %f55;
	ld.global.nc.f32 	%f57, [%rd9+8];
	add.f32 	%f58, %f56, %f57;
	ld.global.nc.f32 	%f59, [%rd9+12];
	add.f32 	%f60, %f58, %f59;
	ld.global.nc.f32 	%f61, [%rd9+16];
	add.f32 	%f62, %f60, %f61;
	ld.global.nc.f32 	%f63, [%rd9+20];
	add.f32 	%f64, %f62, %f63;
	ld.global.nc.f32 	%f65, [%rd9+24];
	add.f32 	%f66, %f64, %f65;
	ld.global.nc.f32 	%f67, [%rd9+28];
	add.f32 	%f89, %f66, %f67;
	add.s32 	%r50, %r50, 8;
$L__BB0_9:
	setp.eq.s32 	%p10, %r6, 0;
	@%p10 bra 	$L__BB0_16;
	setp.lt.u32 	%p11, %r7, 3;
	@%p11 bra 	$L__BB0_12;
	add.s32 	%r41, %r13, %r50;
	mul.wide.s32 	%rd10, %r41, 4;
	add.s64 	%rd11, %rd1, %rd10;
	ld.global.nc.f32 	%f69, [%rd11];
	add.f32 	%f70, %f89, %f69;
	ld.global.nc.f32 	%f71, [%rd11+4];
	add.f32 	%f72, %f70, %f71;
	ld.global.nc.f32 	%f73, [%rd11+8];
	add.f32 	%f74, %f72, %f73;
	ld.global.nc.f32 	%f75, [%rd11+12];
	add.f32 	%f89, %f74, %f75;
	add.s32 	%r50, %r50, 4;
$L__BB0_12:
	setp.eq.s32 	%p12, %r9, 0;
	@%p12 bra 	$L__BB0_16;
	setp.eq.s32 	%p13, %r9, 1;
	add.s32 	%r42, %r13, %r50;
	mul.wide.s32 	%rd12, %r42, 4;
	add.s64 	%rd3, %rd1, %rd12;
	ld.global.nc.f32 	%f76, [%rd3];
	add.f32 	%f89, %f89, %f76;
	@%p13 bra 	$L__BB0_16;
	setp.eq.s32 	%p14, %r9, 2;
	ld.global.nc.f32 	%f77, [%rd3+4];
	add.f32 	%f89, %f89, %f77;
	@%p14 bra 	$L__BB0_16;
	ld.global.nc.f32 	%f78, [%rd3+8];
	add.f32 	%f89, %f89, %f78;
$L__BB0_16:
	add.s32 	%r46, %r46, 1;
	setp.ne.s32 	%p15, %r46, %r29;
	@%p15 bra 	$L__BB0_4;
$L__BB0_17:
	mul.lo.s32 	%r43, %r30, %r29;
	cvt.rn.f32.s32 	%f79, %r43;
	div.rn.f32 	%f80, %f89, %f79;
	mad.lo.s32 	%r44, %r28, %r24, %r1;
	mad.lo.s32 	%r45, %r44, %r25, %r2;
	cvta.to.global.u64 	%rd13, %rd4;
	mul.wide.s32 	%rd14, %r45, 4;
	add.s64 	%rd15, %rd13, %rd14;
	st.global.f32 	[%rd15], %f80;
$L__BB0_18:
	ret;

}


// ===== COMPILED SASS (sm_100) =====

	.target	sm_100

	.elftype	@"ET_EXEC"


//--------------------- .note.nv.tkinfo           --------------------------
	.section	.note.nv.tkinfo,"",@"SHT_NOTE"
	.sectionflags	@"SHF_NOTE_NV_TKINFO"
	.tkinfo
        /*0018*/ 	.word	0x00000002
        /*0030*/ 	.string	""
        /*0030*/ 	.string	"ptxas"
        /*0030*/ 	.string	"Cuda compilation tools, release 13.0, V13.0.88"
        /*0030*/ 	.string	"Build cuda_13.0.r13.0/compiler.36424714_0"
        /*0030*/ 	.string	"-arch sm_100 -m 64 "



//--------------------- .note.nv.cuinfo           --------------------------
	.section	.note.nv.cuinfo,"",@"SHT_NOTE"
	.sectionflags	@"SHF_NOTE_NV_CUINFO"
        /*0018*/ 	.short	0x0002
        /*001a*/ 	.short	0x0064
        /*001c*/ 	.short	0x0082
	.zero		2


//--------------------- .nv.info                  --------------------------
	.section	.nv.info,"",@"SHT_CUDA_INFO"
	.align	4


	//----- nvinfo : EIATTR_REGCOUNT
	.align		4
        /*0000*/ 	.byte	0x04, 0x2f
        /*0002*/ 	.short	(.L_1 - .L_0)
	.align		4
.L_0:
        /*0004*/ 	.word	index@(resize)
        /*0008*/ 	.word	0x00000020


	//----- nvinfo : EIATTR_FRAME_SIZE
	.align		4
.L_1:
        /*000c*/ 	.byte	0x04, 0x11
        /*000e*/ 	.short	(.L_3 - .L_2)
	.align		4
.L_2:
        /*0010*/ 	.word	index@($__internal_0_$__cuda_sm3x_div_rn_noftz_f32_slowpath)
        /*0014*/ 	.word	0x00000000


	//----- nvinfo : EIATTR_FRAME_SIZE
	.align		4
.L_3:
        /*0018*/ 	.byte	0x04, 0x11
        /*001a*/ 	.short	(.L_5 - .L_4)
	.align		4
.L_4:
        /*001c*/ 	.word	index@(resize)
        /*0020*/ 	.word	0x00000000


	//----- nvinfo : EIATTR_MIN_STACK_SIZE
	.align		4
.L_5:
        /*0024*/ 	.byte	0x04, 0x12
        /*0026*/ 	.short	(.L_7 - .L_6)
	.align		4
.L_6:
        /*0028*/ 	.word	index@(resize)
        /*002c*/ 	.word	0x00000000
.L_7:


//--------------------- .nv.compat                --------------------------
	.section	.nv.compat,"",@"SHT_CUDA_COMPAT_INFO"
	.align	4
        /*0000*/ 	.byte	0x02, 0x09, 0x00, 0x00, 0x02, 0x02, 0x01, 0x00, 0x02, 0x05, 0x05, 0x00, 0x03, 0x07, 0x01, 0x01
        /*0010*/ 	.byte	0x02, 0x03, 0x00, 0x00, 0x02, 0x06, 0x01, 0x00, 0x04, 0x0b, 0x08, 0x00, 0x01, 0x00, 0x00, 0x00
        /*0020*/ 	.byte	0x00, 0x00, 0x00, 0x00


//--------------------- .nv.info.resize           --------------------------
	.section	.nv.info.resize,"",@"SHT_CUDA_INFO"
	.sectionflags	@""
	.align	4


	//----- nvinfo : EIATTR_CUDA_API_VERSION
	.align		4
        /*0000*/ 	.byte	0x04, 0x37
        /*0002*/ 	.short	(.L_9 - .L_8)
.L_8:
        /*0004*/ 	.word	0x00000082


	//----- nvinfo : EIATTR_KPARAM_INFO
	.align		4
.L_9:
        /*0008*/ 	.byte	0x04, 0x17
        /*000a*/ 	.short	(.L_11 - .L_10)
.L_10:
        /*000c*/ 	.word	0x00000000
        /*0010*/ 	.short	0x000a
        /*0012*/ 	.short	0x0034
        /*0014*/ 	.byte	0x00, 0xf0, 0x11, 0x00


	//----- nvinfo : EIATTR_KPARAM_INFO
	.align		4
.L_11:
        /*0018*/ 	.byte	0x04, 0x17
        /*001a*/ 	.short	(.L_13 - .L_12)
.L_12:
        /*001c*/ 	.word	0x00000000
        /*0020*/ 	.short	0x0009
        /*0022*/ 	.short	0x0030
        /*0024*/ 	.byte	0x00, 0xf0, 0x11, 0x00


	//----- nvinfo : EIATTR_KPARAM_INFO
	.align		4
.L_13:
        /*0028*/ 	.byte	0x04, 0x17
        /*002a*/ 	.short	(.L_15 - .L_14)
.L_14:
        /*002c*/ 	.word	0x00000000
        /*0030*/ 	.short	0x0008
        /*0032*/ 	.short	0x002c
        /*0034*/ 	.byte	0x00, 0xf0, 0x11, 0x00


	//----- nvinfo : EIATTR_KPARAM_INFO
	.align		4
.L_15:
        /*0038*/ 	.byte	0x04, 0x17
        /*003a*/ 	.short	(.L_17 - .L_16)
.L_16:
        /*003c*/ 	.word	0x00000000
        /*0040*/ 	.short	0x0007
        /*0042*/ 	.short	0x0028
        /*0044*/ 	.byte	0x00, 0xf0, 0x11, 0x00


	//----- nvinfo : EIATTR_KPARAM_INFO
	.align		4
.L_17:
        /*0048*/ 	.byte	0x04, 0x17
        /*004a*/ 	.short	(.L_19 - .L_18)
.L_18:
        /*004c*/ 	.word	0x00000000
        /*0050*/ 	.short	0x0006
        /*0052*/ 	.short	0x0024
        /*0054*/ 	.byte	0x00, 0xf0, 0x11, 0x00


	//----- nvinfo : EIATTR_KPARAM_INFO
	.align		4
.L_19:
        /*0058*/ 	.byte	0x04, 0x17
        /*005a*/ 	.short	(.L_21 - .L_20)
.L_20:
        /*005c*/ 	.word	0x00000000
        /*0060*/ 	.short	0x0005
        /*0062*/ 	.short	0x0020
        /*0064*/ 	.byte	0x00, 0xf0, 0x11, 0x00


	//----- nvinfo : EIATTR_KPARAM_INFO
	.align		4
.L_21:
        /*0068*/ 	.byte	0x04, 0x17
        /*006a*/ 	.short	(.L_23 - .L_22)
.L_22:
        /*006c*/ 	.word	0x00000000
        /*0070*/ 	.short	0x0004
        /*0072*/ 	.short	0x0018
        /*0074*/ 	.byte	0x00, 0xf5, 0x21, 0x00


	//----- nvinfo : EIATTR_KPARAM_INFO
	.align		4
.L_23:
        /*0078*/ 	.byte	0x04, 0x17
        /*007a*/ 	.short	(.L_25 - .L_24)
.L_24:
        /*007c*/ 	.word	0x00000000
        /*0080*/ 	.short	0x0003
        /*0082*/ 	.short	0x0010
        /*0084*/ 	.byte	0x00, 0xf0, 0x11, 0x00


	//----- nvinfo : EIATTR_KPARAM_INFO
	.align		4
.L_25:
        /*0088*/ 	.byte	0x04, 0x17
        /*008a*/ 	.short	(.L_27 - .L_26)
.L_26:
        /*008c*/ 	.word	0x00000000
        /*0090*/ 	.short	0x0002
        /*0092*/ 	.short	0x000c
        /*0094*/ 	.byte	0x00, 0xf0, 0x11, 0x00


	//----- nvinfo : EIATTR_KPARAM_INFO
	.align		4
.L_27:
        /*0098*/ 	.byte	0x04, 0x17
        /*009a*/ 	.short	(.L_29 - .L_28)
.L_28:
        /*009c*/ 	.word	0x00000000
        /*00a0*/ 	.short	0x0001
        /*00a2*/ 	.short	0x0008
        /*00a4*/ 	.byte	0x00, 0xf0, 0x11, 0x00


	//----- nvinfo : EIATTR_KPARAM_INFO
	.align		4
.L_29:
        /*00a8*/ 	.byte	0x04, 0x17
        /*00aa*/ 	.short	(.L_31 - .L_30)
.L_30:
        /*00ac*/ 	.word	0x00000000
        /*00b0*/ 	.short	0x0000
        /*00b2*/ 	.short	0x0000
        /*00b4*/ 	.byte	0x00, 0xf5, 0x21, 0x00


	//----- nvinfo : EIATTR_SPARSE_MMA_MASK
	.align		4
.L_31:
        /*00b8*/ 	.byte	0x03, 0x50
        /*00ba*/ 	.short	0x0000


	//----- nvinfo : EIATTR_MAXREG_COUNT
	.align		4
        /*00bc*/ 	.byte	0x03, 0x1b
        /*00be*/ 	.short	0x00ff


	//----- nvinfo : EIATTR_MERCURY_ISA_VERSION
	.align		4
        /*00c0*/ 	.byte	0x03, 0x5f
        /*00c2*/ 	.short	0x0101


	//----- nvinfo : EIATTR_VRC_CTA_INIT_COUNT
	.align		4
        /*00c4*/ 	.byte	0x02, 0x4a
	.zero		1
	.zero		1


	//----- nvinfo : EIATTR_EXIT_INSTR_OFFSETS
	.align		4
        /*00c8*/ 	.byte	0x04, 0x1c
        /*00ca*/ 	.short	(.L_33 - .L_32)


	//   ....[0]....
.L_32:
        /*00cc*/ 	.word	0x000000d0


	//   ....[1]....
        /*00d0*/ 	.word	0x00000a80


	//----- nvinfo : EIATTR_CRS_STACK_SIZE
	.align		4
.L_33:
        /*00d4*/ 	.byte	0x04, 0x1e
        /*00d6*/ 	.short	(.L_35 - .L_34)
.L_34:
        /*00d8*/ 	.word	0x00000000


	//----- nvinfo : EIATTR_CBANK_PARAM_SIZE
	.align		4
.L_35:
        /*00dc*/ 	.byte	0x03, 0x19
        /*00de*/ 	.short	0x0038


	//----- nvinfo : EIATTR_PARAM_CBANK
	.align		4
        /*00e0*/ 	.byte	0x04, 0x0a
        /*00e2*/ 	.short	(.L_37 - .L_36)
	.align		4
.L_36:
        /*00e4*/ 	.word	index@(.nv.constant0.resize)
        /*00e8*/ 	.short	0x0380
        /*00ea*/ 	.short	0x0038


	//----- nvinfo : EIATTR_SW_WAR
	.align		4
.L_37:
        /*00ec*/ 	.byte	0x04, 0x36
        /*00ee*/ 	.short	(.L_39 - .L_38)
.L_38:
        /*00f0*/ 	.word	0x00000008
.L_39:


//--------------------- .nv.callgraph             --------------------------
	.section	.nv.callgraph,"",@"SHT_CUDA_CALLGRAPH"
	.align	4
	.sectionentsize	8
	.align		4
        /*0000*/ 	.word	0x00000000
	.align		4
        /*0004*/ 	.word	0xffffffff
	.align		4
        /*0008*/ 	.word	0x00000000
	.align		4
        /*000c*/ 	.word	0xfffffffe
	.align		4
        /*0010*/ 	.word	0x00000000
	.align		4
        /*0014*/ 	.word	0xfffffffd
	.align		4
        /*0018*/ 	.word	0x00000000
	.align		4
        /*001c*/ 	.word	0xfffffffc


//--------------------- .text.resize              --------------------------
	.section	.text.resize,"ax",@progbits
	.align	128
        .global         resize
        .type           resize,@function
        .size           resize,(.L_x_21 - resize)
        .other          resize,@"STO_CUDA_ENTRY STV_DEFAULT"
resize:
.text.resize:
[----:B------:R-:W-:Y:S01]  /*0000*/  LDC R1, c[0x0][0x37c] ;  /* 0x0000df00ff017b82 */ /* 0x000fe20000000800 */
[----:B------:R-:W0:Y:S07]  /*0010*/  S2R R3, SR_TID.X ;  /* 0x0000000000037919 */ /* 0x000e2e0000002100 */
[----:B------:R-:W1:Y:S01]  /*0020*/  LDC R5, c[0x0][0x364] ;  /* 0x0000d900ff057b82 */ /* 0x000e620000000800 */
[----:B------:R-:W2:Y:S01]  /*0030*/  LDCU UR6, c[0x0][0x390] ;  /* 0x00007200ff0677ac */ /* 0x000ea20008000800 */
[----:B------:R-:W1:Y:S01]  /*0040*/  S2R R0, SR_TID.Y ;  /* 0x0000000000007919 */ /* 0x000e620000002200 */
[----:B------:R-:W3:Y:S05]  /*0050*/  LDCU UR7, c[0x0][0x38c] ;  /* 0x00007180ff0777ac */ /* 0x000eea0008000800 */
[----:B------:R-:W0:Y:S08]  /*0060*/  S2UR UR5, SR_CTAID.X ;  /* 0x00000000000579c3 */ /* 0x000e300000002500 */
[----:B------:R-:W0:Y:S08]  /*0070*/  LDC R4, c[0x0][0x360] ;  /* 0x0000d800ff047b82 */ /* 0x000e300000000800 */
[----:B------:R-:W1:Y:S01]  /*0080*/  S2UR UR4, SR_CTAID.Y ;  /* 0x00000000000479c3 */ /* 0x000e620000002600 */
[----:B0-----:R-:W-:-:S05]  /*0090*/  IMAD R4, R4, UR5, R3 ;  /* 0x0000000504047c24 */ /* 0x001fca000f8e0203 */
[----:B--2---:R-:W-:Y:S01]  /*00a0*/  ISETP.GE.AND P0, PT, R4, UR6, PT ;  /* 0x0000000604007c0c */ /* 0x004fe2000bf06270 */
[----:B-1----:R-:W-:-:S05]  /*00b0*/  IMAD R5, R5, UR4, R0 ;  /* 0x0000000405057c24 */ /* 0x002fca000f8e0200 */
[----:B---3--:R-:W-:-:S13]  /*00c0*/  ISETP.GE.OR P0, PT, R5, UR7, P0 ;  /* 0x0000000705007c0c */ /* 0x008fda0008706670 */
[----:B------:R-:W-:Y:S05]  /*00d0*/  @P0 EXIT ;  /* 0x000000000000094d */ /* 0x000fea0003800000 */
[----:B------:R-:W0:Y:S01]  /*00e0*/  LDCU.64 UR8, c[0x0][0x3b0] ;  /* 0x00007600ff0877ac */ /* 0x000e220008000a00 */
[----:B------:R-:W-:Y:S01]  /*00f0*/  IMAD.MOV.U32 R11, RZ, RZ, RZ ;  /* 0x000000ffff0b7224 */ /* 0x000fe200078e00ff */
[----:B------:R-:W1:Y:S01]  /*0100*/  LDCU.64 UR10, c[0x0][0x358] ;  /* 0x00006b00ff0a77ac */ /* 0x000e620008000a00 */
[----:B0-----:R-:W-:Y:S01]  /*0110*/  IMAD.U32 R0, RZ, RZ, UR9 ;  /* 0x00000009ff007e24 */ /* 0x001fe2000f8e00ff */
[----:B------:R-:W-:-:S04]  /*0120*/  UISETP.GE.AND UP0, UPT, UR8, 0x1, UPT ;  /* 0x000000010800788c */ /* 0x000fc8000bf06270 */
[----:B------:R-:W-:-:S04]  /*0130*/  ISETP.GE.AND P0, PT, R0, 0x1, PT ;  /* 0x000000010000780c */ /* 0x000fc80003f06270 */
[----:B------:R-:W-:-:S13]  /*0140*/  PLOP3.LUT P0, PT, P0, PT, UP0, 0x5d, 0xd5 ;  /* 0x0000000000d5781c */ /* 0x000fda000070eb0d */
[----:B-1----:R-:W-:Y:S05]  /*0150*/  @P0 BRA `(.L_x_0) ;  /* 0x0000000400e80947 */ /* 0x002fea0003800000 */
[----:B------:R-:W0:Y:S01]  /*0160*/  LDC R10, c[0x0][0x3a4] ;  /* 0x0000e900ff0a7b82 */ /* 0x000e220000000800 */
[----:B------:R-:W1:Y:S01]  /*0170*/  LDCU.64 UR6, c[0x0][0x398] ;  /* 0x00007300ff0677ac */ /* 0x000e620008000a00 */
[C---:B------:R-:W-:Y:S01]  /*0180*/  LOP3.LUT R26, R0.reuse, 0x7, RZ, 0xc0, !PT ;  /* 0x00000007001a7812 */ /* 0x040fe200078ec0ff */
[----:B------:R-:W-:Y:S01]  /*0190*/  IMAD.MOV.U32 R11, RZ, RZ, RZ ;  /* 0x000000ffff0b7224 */ /* 0x000fe200078e00ff */
[C---:B------:R-:W-:Y:S01]  /*01a0*/  LOP3.LUT R25, R0.reuse, 0xf, RZ, 0xc0, !PT ;  /* 0x0000000f00197812 */ /* 0x040fe200078ec0ff */
[----:B------:R-:W0:Y:S01]  /*01b0*/  LDCU UR4, c[0x0][0x3ac] ;  /* 0x00007580ff0477ac */ /* 0x000e220008000800 */
[----:B------:R-:W-:Y:S01]  /*01c0*/  LOP3.LUT R7, R0, 0x7ffffff0, RZ, 0xc0, !PT ;  /* 0x7ffffff000077812 */ /* 0x000fe200078ec0ff */
[----:B------:R-:W-:Y:S01]  /*01d0*/  VIADD R3, R26, 0xffffffff ;  /* 0xffffffff1a037836 */ /* 0x000fe20000000000 */
[----:B------:R-:W-:Y:S02]  /*01e0*/  IADD3 R2, PT, PT, R25, -0x1, RZ ;  /* 0xffffffff19027810 */ /* 0x000fe40007ffe0ff */
[----:B------:R-:W-:-:S02]  /*01f0*/  LOP3.LUT R8, R0, 0x3, RZ, 0xc0, !PT ;  /* 0x0000000300087812 */ /* 0x000fc400078ec0ff */
[----:B------:R-:W-:Y:S02]  /*0200*/  ISETP.GE.U32.AND P0, PT, R2, 0x7, PT ;  /* 0x000000070200780c */ /* 0x000fe40003f06070 */
[----:B------:R-:W-:Y:S02]  /*0210*/  ISETP.GE.U32.AND P1, PT, R3, 0x3, PT ;  /* 0x000000030300780c */ /* 0x000fe40003f26070 */
[----:B------:R-:W-:Y:S01]  /*0220*/  IADD3 R9, PT, PT, -R7, RZ, RZ ;  /* 0x000000ff07097210 */ /* 0x000fe20007ffe1ff */
[----:B-1----:R-:W-:-:S04]  /*0230*/  UIADD3 UR5, UP0, UPT, UR6, 0x20, URZ ;  /* 0x0000002006057890 */ /* 0x002fc8000ff1e0ff */
[----:B------:R-:W-:Y:S01]  /*0240*/  UIADD3.X UR6, UPT, UPT, URZ, UR7, URZ, UP0, !UPT ;  /* 0x00000007ff067290 */ /* 0x000fe200087fe4ff */
[----:B0-----:R-:W-:Y:S01]  /*0250*/  IMAD R10, R10, UR4, R5 ;  /* 0x000000040a0a7c24 */ /* 0x001fe2000f8e0205 */
[----:B------:R-:W-:-:S10]  /*0260*/  UMOV UR4, URZ ;  /* 0x000000ff00047c82 */ /* 0x000fd40008000000 */
.L_x_6:
[----:B------:R-:W0:Y:S01]  /*0270*/  LDCU.64 UR8, c[0x0][0x3b0] ;  /* 0x00007600ff0877ac */ /* 0x000e220008000a00 */
[----:B------:R-:W-:Y:S01]  /*0280*/  IADD3 R3, PT, PT, R10, UR4, RZ ;  /* 0x000000040a037c10 */ /* 0x000fe2000fffe0ff */
[----:B------:R-:W-:Y:S01]  /*0290*/  IMAD.MOV.U32 R13, RZ, RZ, RZ ;  /* 0x000000ffff0d7224 */ /* 0x000fe200078e00ff */
[----:B------:R-:W1:Y:S01]  /*02a0*/  LDCU UR7, c[0x0][0x3a8] ;  /* 0x00007500ff0777ac */ /* 0x000e620008000800 */
[----:B------:R-:W-:Y:S01]  /*02b0*/  UIADD3 UR4, UPT, UPT, UR4, 0x1, URZ ;  /* 0x0000000104047890 */ /* 0x000fe2000fffe0ff */
[----:B0-----:R-:W-:-:S03]  /*02c0*/  IMAD.U32 R0, RZ, RZ, UR9 ;  /* 0x00000009ff007e24 */ /* 0x001fc6000f8e00ff */
[----:B------:R-:W-:Y:S01]  /*02d0*/  UISETP.NE.AND UP0, UPT, UR4, UR8, UPT ;  /* 0x000000080400728c */ /* 0x000fe2000bf05270 */
[----:B-1----:R-:W-:Y:S01]  /*02e0*/  IMAD R6, R3, UR7, R4 ;  /* 0x0000000703067c24 */ /* 0x002fe2000f8e0204 */
[----:B------:R-:W-:-:S13]  /*02f0*/  ISETP.GE.U32.AND P2, PT, R0, 0x10, PT ;  /* 0x000000100000780c */ /* 0x000fda0003f46070 */
[----:B------:R-:W-:Y:S05]  /*0300*/  @!P2 BRA `(.L_x_1) ;  /* 0x0000000000a8a947 */ /* 0x000fea0003800000 */
[----:B------:R-:W-:Y:S01]  /*0310*/  MOV R13, R6 ;  /* 0x00000006000d7202 */ /* 0x000fe20000000f00 */
[----:B------:R-:W-:-:S07]  /*0320*/  IMAD.MOV.U32 R12, RZ, RZ, R9 ;  /* 0x000000ffff0c7224 */ /* 0x000fce00078e0009 */
.L_x_2:
[----:B------:R-:W-:Y:S01]  /*0330*/  MOV R2, UR5 ;  /* 0x0000000500027c02 */ /* 0x000fe20008000f00 */
[----:B------:R-:W-:-:S04]  /*0340*/  IMAD.U32 R3, RZ, RZ, UR6 ;  /* 0x00000006ff037e24 */ /* 0x000fc8000f8e00ff */
[----:B------:R-:W-:-:S05]  /*0350*/  IMAD.WIDE R2, R13, 0x4, R2 ;  /* 0x000000040d027825 */ /* 0x000fca00078e0202 */
[----:B------:R-:W2:Y:S04]  /*0360*/  LDG.E.CONSTANT R24, desc[UR10][R2.64+-0x20] ;  /* 0xffffe00a02187981 */ /* 0x000ea8000c1e9900 */
[----:B------:R-:W3:Y:S04]  /*0370*/  LDG.E.CONSTANT R23, desc[UR10][R2.64+-0x1c] ;  /* 0xffffe40a02177981 */ /* 0x000ee8000c1e9900 */
[----:B------:R-:W4:Y:S04]  /*0380*/  LDG.E.CONSTANT R22, desc[UR10][R2.64+-0x18] ;  /* 0xffffe80a02167981 */ /* 0x000f28000c1e9900 */
[----:B------:R-:W5:Y:S04]  /*0390*/  LDG.E.CONSTANT R21, desc[UR10][R2.64+-0x14] ;  /* 0xffffec0a02157981 */ /* 0x000f68000c1e9900 */
[----:B------:R-:W5:Y:S04]  /*03a0*/  LDG.E.CONSTANT R14, desc[UR10][R2.64+-0x10] ;  /* 0xfffff00a020e7981 */ /* 0x000f68000c1e9900 */
[----:B------:R-:W5:Y:S04]  /*03b0*/  LDG.E.CONSTANT R15, desc[UR10][R2.64+-0xc] ;  /* 0xfffff40a020f7981 */ /* 0x000f68000c1e9900 */
[----:B------:R-:W5:Y:S04]  /*03c0*/  LDG.E.CONSTANT R16, desc[UR10][R2.64+-0x8] ;  /* 0xfffff80a02107981 */ /* 0x000f68000c1e9900 */
[----:B------:R-:W5:Y:S04]  /*03d0*/  LDG.E.CONSTANT R17, desc[UR10][R2.64+-0x4] ;  /* 0xfffffc0a02117981 */ /* 0x000f68000c1e9900 */
[----:B------:R-:W5:Y:S04]  /*03e0*/  LDG.E.CONSTANT R18, desc[UR10][R2.64] ;  /* 0x0000000a02127981 */ /* 0x000f68000c1e9900 */
[----:B------:R-:W5:Y:S04]  /*03f0*/  LDG.E.CONSTANT R19, desc[UR10][R2.64+0x4] ;  /* 0x0000040a02137981 */ /* 0x000f68000c1e9900 */
[----:B------:R-:W5:Y:S01]  /*0400*/  LDG.E.CONSTANT R20, desc[UR10][R2.64+0x8] ;  /* 0x0000080a02147981 */ /* 0x000f62000c1e9900 */
[----:B--2---:R-:W-:-:S03]  /*0410*/  FADD R24, R24, R11 ;  /* 0x0000000b18187221 */ /* 0x004fc60000000000 */
[----:B------:R-:W2:Y:S01]  /*0420*/  LDG.E.CONSTANT R11, desc[UR10][R2.64+0xc] ;  /* 0x00000c0a020b7981 */ /* 0x000ea2000c1e9900 */
[----:B---3--:R-:W-:-:S03]  /*0430*/  FADD R27, R24, R23 ;  /* 0x00000017181b7221 */ /* 0x008fc60000000000 */
[----:B------:R-:W3:Y:S01]  /*0440*/  LDG.E.CONSTANT R23, desc[UR10][R2.64+0x10] ;  /* 0x0000100a02177981 */ /* 0x000ee2000c1e9900 */
[----:B----4-:R-:W-:-:S03]  /*0450*/  FADD R24, R27, R22 ;  /* 0x000000161b187221 */ /* 0x010fc60000000000 */
[----:B------:R-:W4:Y:S01]  /*0460*/  LDG.E.CONSTANT R22, desc[UR10][R2.64+0x14] ;  /* 0x0000140a02167981 */ /* 0x000f22000c1e9900 */
[----:B-----5:R-:W-:-:S03]  /*0470*/  FADD R27, R24, R21 ;  /* 0x00000015181b7221 */ /* 0x020fc60000000000 */
[----:B------:R-:W5:Y:S04]  /*0480*/  LDG.E.CONSTANT R21, desc[UR10][R2.64+0x18] ;  /* 0x0000180a02157981 */ /* 0x000f68000c1e9900 */
[----:B------:R-:W5:Y:S01]  /*0490*/  LDG.E.CONSTANT R24, desc[UR10][R2.64+0x1c] ;  /* 0x00001c0a02187981 */ /* 0x000f62000c1e9900 */
[----:B------:R-:W-:Y:S01]  /*04a0*/  FADD R14, R27, R14 ;  /* 0x0000000e1b0e7221 */ /* 0x000fe20000000000 */
[----:B------:R-:W-:Y:S01]  /*04b0*/  IADD3 R12, PT, PT, R12, 0x10, RZ ;  /* 0x000000100c0c7810 */ /* 0x000fe20007ffe0ff */
[----:B------:R-:W-:Y:S02]  /*04c0*/  VIADD R13, R13, 0x10 ;  /* 0x000000100d0d7836 */ /* 0x000fe40000000000 */
[----:B------:R-:W-:Y:S01]  /*04d0*/  FADD R15, R14, R15 ;  /* 0x0000000f0e0f7221 */ /* 0x000fe20000000000 */
[----:B------:R-:W-:-:S03]  /*04e0*/  ISETP.NE.AND P2, PT, R12, RZ, PT ;  /* 0x000000ff0c00720c */ /* 0x000fc60003f45270 */
[----:B------:R-:W-:-:S04]  /*04f0*/  FADD R16, R15, R16 ;  /* 0x000000100f107221 */ /* 0x000fc80000000000 */
[----:B------:R-:W-:-:S04]  /*0500*/  FADD R17, R16, R17 ;  /* 0x0000001110117221 */ /* 0x000fc80000000000 */
[----:B------:R-:W-:-:S04]  /*0510*/  FADD R18, R17, R18 ;  /* 0x0000001211127221 */ /* 0x000fc80000000000 */
[----:B------:R-:W-:-:S04]  /*0520*/  FADD R19, R18, R19 ;  /* 0x0000001312137221 */ /* 0x000fc80000000000 */
[----:B------:R-:W-:-:S04]  /*0530*/  FADD R20, R19, R20 ;  /* 0x0000001413147221 */ /* 0x000fc80000000000 */
[----:B--2---:R-:W-:-:S04]  /*0540*/  FADD R20, R20, R11 ;  /* 0x0000000b14147221 */ /* 0x004fc80000000000 */
[----:B---3--:R-:W-:-:S04]  /*0550*/  FADD R23, R20, R23 ;  /* 0x0000001714177221 */ /* 0x008fc80000000000 */
[----:B----4-:R-:W-:-:S04]  /*0560*/  FADD R22, R23, R22 ;  /* 0x0000001617167221 */ /* 0x010fc80000000000 */
[----:B-----5:R-:W-:-:S04]  /*0570*/  FADD R21, R22, R21 ;  /* 0x0000001516157221 */ /* 0x020fc80000000000 */
[----:B------:R-:W-:Y:S01]  /*0580*/  FADD R11, R21, R24 ;  /* 0x00000018150b7221 */ /* 0x000fe20000000000 */
[----:B------:R-:W-:Y:S06]  /*0590*/  @P2 BRA `(.L_x_2) ;  /* 0xfffffffc00642947 */ /* 0x000fec000383ffff */
[----:B------:R-:W-:-:S07]  /*05a0*/  MOV R13, R7 ;  /* 0x00000007000d7202 */ /* 0x000fce0000000f00 */
.L_x_1:
[----:B------:R-:W-:-:S13]  /*05b0*/  ISETP.NE.AND P2, PT, R25, RZ, PT ;  /* 0x000000ff1900720c */ /* 0x000fda0003f45270 */
[----:B------:R-:W-:Y:S05]  /*05c0*/  @!P2 BRA `(.L_x_3) ;  /* 0x0000000000c8a947 */ /* 0x000fea0003800000 */
[----:B------:R-:W-:Y:S01]  /*05d0*/  ISETP.NE.AND P2, PT, R26, RZ, PT ;  /* 0x000000ff1a00720c */ /* 0x000fe20003f45270 */
[----:B------:R-:W-:-:S12]  /*05e0*/  @!P0 BRA `(.L_x_4) ;  /* 0x0000000000508947 */ /* 0x000fd80003800000 */
[----:B------:R-:W0:Y:S01]  /*05f0*/  LDC.64 R2, c[0x0][0x398] ;  /* 0x0000e600ff027b82 */ /* 0x000e220000000a00 */
[----:B------:R-:W-:-:S04]  /*0600*/  IMAD.IADD R15, R6, 0x1, R13 ;  /* 0x00000001060f7824 */ /* 0x000fc800078e020d */
[----:B0-----:R-:W-:-:S05]  /*0610*/  IMAD.WIDE R2, R15, 0x4, R2 ;  /* 0x000000040f027825 */ /* 0x001fca00078e0202 */
[----:B------:R-:W2:Y:S04]  /*0620*/  LDG.E.CONSTANT R12, desc[UR10][R2.64] ;  /* 0x0000000a020c7981 */ /* 0x000ea8000c1e9900 */
[----:B------:R-:W3:Y:S04]  /*0630*/  LDG.E.CONSTANT R15, desc[UR10][R2.64+0x4] ;  /* 0x0000040a020f7981 */ /* 0x000ee8000c1e9900 */
[----:B------:R-:W4:Y:S04]  /*0640*/  LDG.E.CONSTANT R17, desc[UR10][R2.64+0x8] ;  /* 0x0000080a02117981 */ /* 0x000f28000c1e9900 */
[----:B------:R-:W5:Y:S04]  /*0650*/  LDG.E.CONSTANT R19, desc[UR10][R2.64+0xc] ;  /* 0x00000c0a02137981 */ /* 0x000f68000c1e9900 */
[----:B------:R-:W5:Y:S04]  /*0660*/  LDG.E.CONSTANT R21, desc[UR10][R2.64+0x10] ;  /* 0x0000100a02157981 */ /* 0x000f68000c1e9900 */
[----:B------:R-:W5:Y:S04]  /*0670*/  LDG.E.CONSTANT R23, desc[UR10][R2.64+0x14] ;  /* 0x0000140a02177981 */ /* 0x000f68000c1e9900 */
[----:B------:R-:W5:Y:S04]  /*0680*/  LDG.E.CONSTANT R27, desc[UR10][R2.64+0x18] ;  /* 0x0000180a021b7981 */ /* 0x000f68000c1e9900 */
[----:B------:R-:W5:Y:S01]  /*0690*/  LDG.E.CONSTANT R29, desc[UR10][R2.64+0x1c] ;  /* 0x00001c0a021d7981 */ /* 0x000f62000c1e9900 */
[----:B------:R-:W-:Y:S01]  /*06a0*/  IADD3 R13, PT, PT, R13, 0x8, RZ ;  /* 0x000000080d0d7810 */ /* 0x000fe20007ffe0ff */
[----:B--2---:R-:W-:-:S04]  /*06b0*/  FADD R12, R11, R12 ;  /* 0x0000000c0b0c7221 */ /* 0x004fc80000000000 */
[----:B---3--:R-:W-:-:S04]  /*06c0*/  FADD R12, R12, R15 ;  /* 0x0000000f0c0c7221 */ /* 0x008fc80000000000 */
[----:B----4-:R-:W-:-:S04]  /*06d0*/  FADD R12, R12, R17 ;  /* 0x000000110c0c7221 */ /* 0x010fc80000000000 */
[----:B-----5:R-:W-:-:S04]  /*06e0*/  FADD R12, R12, R19 ;  /* 0x000000130c0c7221 */ /* 0x020fc80000000000 */
[----:B------:R-:W-:-:S04]  /*06f0*/  FADD R12, R12, R21 ;  /* 0x000000150c0c7221 */ /* 0x000fc80000000000 */
[----:B------:R-:W-:-:S04]  /*0700*/  FADD R12, R12, R23 ;  /* 0x000000170c0c7221 */ /* 0x000fc80000000000 */
[----:B------:R-:W-:-:S04]  /*0710*/  FADD R12, R12, R27 ;  /* 0x0000001b0c0c7221 */ /* 0x000fc80000000000 */
[----:B------:R-:W-:-:S07]  /*0720*/  FADD R11, R12, R29 ;  /* 0x0000001d0c0b7221 */ /* 0x000fce0000000000 */
.L_x_4:
        /* <DEDUP_REMOVED lines=9> */
[----:B------:R-:W5:Y:S01]  /*07c0*/  LDG.E.CONSTANT R19, desc[UR10][R2.64+0xc] ;  /* 0x00000c0a02137981 */ /* 0x000f62000c1e9900 */
[----:B------:R-:W-:Y:S01]  /*07d0*/  IADD3 R13, PT, PT, R13, 0x4, RZ ;  /* 0x000000040d0d7810 */ /* 0x000fe20007ffe0ff */
[----:B--2---:R-:W-:-:S04]  /*07e0*/  FADD R12, R11, R12 ;  /* 0x0000000c0b0c7221 */ /* 0x004fc80000000000 */
[----:B---3--:R-:W-:-:S04]  /*07f0*/  FADD R12, R12, R15 ;  /* 0x0000000f0c0c7221 */ /* 0x008fc80000000000 */
[----:B----4-:R-:W-:-:S04]  /*0800*/  FADD R12, R12, R17 ;  /* 0x000000110c0c7221 */ /* 0x010fc80000000000 */
[----:B-----5:R-:W-:-:S07]  /*0810*/  FADD R11, R12, R19 ;  /* 0x000000130c0b7221 */ /* 0x020fce0000000000 */
.L_x_5:
[----:B------:R-:W-:Y:S05]  /*0820*/  @!P2 BRA `(.L_x_3) ;  /* 0x000000000030a947 */ /* 0x000fea0003800000 */
[----:B------:R-:W0:Y:S01]  /*0830*/  LDC.64 R2, c[0x0][0x398] ;  /* 0x0000e600ff027b82 */ /* 0x000e220000000a00 */
[----:B------:R-:W-:-:S04]  /*0840*/  IMAD.IADD R13, R6, 0x1, R13 ;  /* 0x00000001060d7824 */ /* 0x000fc800078e020d */
[----:B0-----:R-:W-:-:S05]  /*0850*/  IMAD.WIDE R2, R13, 0x4, R2 ;  /* 0x000000040d027825 */ /* 0x001fca00078e0202 */
[----:B------:R-:W2:Y:S01]  /*0860*/  LDG.E.CONSTANT R6, desc[UR10][R2.64] ;  /* 0x0000000a02067981 */ /* 0x000ea2000c1e9900 */
[----:B------:R-:W-:Y:S01]  /*0870*/  ISETP.NE.AND P2, PT, R8, 0x1, PT ;  /* 0x000000010800780c */ /* 0x000fe20003f45270 */
[----:B--2---:R-:W-:-:S12]  /*0880*/  FADD R11, R11, R6 ;  /* 0x000000060b0b7221 */ /* 0x004fd80000000000 */
[----:B------:R-:W-:Y:S05]  /*0890*/  @!P2 BRA `(.L_x_3) ;  /* 0x000000000014a947 */ /* 0x000fea0003800000 */
[----:B------:R-:W-:Y:S01]  /*08a0*/  ISETP.NE.AND P2, PT, R8, 0x2, PT ;  /* 0x000000020800780c */ /* 0x000fe20003f45270 */
[----:B------:R-:W2:-:S12]  /*08b0*/  LDG.E.CONSTANT R6, desc[UR10][R2.64+0x4] ;  /* 0x0000040a02067981 */ /* 0x000e98000c1e9900 */
[----:B------:R-:W3:Y:S01]  /*08c0*/  @P2 LDG.E.CONSTANT R12, desc[UR10][R2.64+0x8] ;  /* 0x0000080a020c2981 */ /* 0x000ee2000c1e9900 */
[----:B--2---:R-:W-:-:S04]  /*08d0*/  FADD R11, R11, R6 ;  /* 0x000000060b0b7221 */ /* 0x004fc80000000000 */
[----:B---3--:R-:W-:-:S07]  /*08e0*/  @P2 FADD R11, R11, R12 ;  /* 0x0000000c0b0b2221 */ /* 0x008fce0000000000 */
.L_x_3:
[----:B------:R-:W-:Y:S05]  /*08f0*/  BRA.U UP0, `(.L_x_6) ;  /* 0xfffffff9005c7547 */ /* 0x000fea000b83ffff */
.L_x_0:
[----:B------:R-:W-:Y:S01]  /*0900*/  IMAD R0, R0, UR8, RZ ;  /* 0x0000000800007c24 */ /* 0x000fe2000f8e02ff */
[----:B------:R-:W-:Y:S04]  /*0910*/  BSSY.RECONVERGENT B0, `(.L_x_7) ;  /* 0x000000e000007945 */ /* 0x000fe80003800200 */
[----:B------:R-:W-:-:S04]  /*0920*/  I2FP.F32.S32 R6, R0 ;  /* 0x0000000000067245 */ /* 0x000fc80000201400 */
[----:B------:R-:W0:Y:S08]  /*0930*/  MUFU.RCP R3, R6 ;  /* 0x0000000600037308 */ /* 0x000e300000001000 */
[----:B------:R-:W1:Y:S01]  /*0940*/  FCHK P0, R11, R6 ;  /* 0x000000060b007302 */ /* 0x000e620000000000 */
[----:B0-----:R-:W-:-:S04]  /*0950*/  FFMA R0, -R6, R3, 1 ;  /* 0x3f80000006007423 */ /* 0x001fc80000000103 */
[----:B------:R-:W-:-:S04]  /*0960*/  FFMA R0, R3, R0, R3 ;  /* 0x0000000003007223 */ /* 0x000fc80000000003 */
[----:B------:R-:W-:-:S04]  /*0970*/  FFMA R3, R0, R11, RZ ;  /* 0x0000000b00037223 */ /* 0x000fc800000000ff */
[----:B------:R-:W-:-:S04]  /*0980*/  FFMA R2, -R6, R3, R11 ;  /* 0x0000000306027223 */ /* 0x000fc8000000010b */
[----:B------:R-:W-:Y:S01]  /*0990*/  FFMA R7, R0, R2, R3 ;  /* 0x0000000200077223 */ /* 0x000fe20000000003 */
[----:B-1----:R-:W-:Y:S06]  /*09a0*/  @!P0 BRA `(.L_x_8) ;  /* 0x0000000000108947 */ /* 0x002fec0003800000 */
[----:B------:R-:W-:Y:S02]  /*09b0*/  MOV R3, R11 ;  /* 0x0000000b00037202 */ /* 0x000fe40000000f00 */
[----:B------:R-:W-:-:S07]  /*09c0*/  MOV R2, 0x9e0 ;  /* 0x000009e000027802 */ /* 0x000fce0000000f00 */
[----:B------:R-:W-:Y:S05]  /*09d0*/  CALL.REL.NOINC `($__internal_0_$__cuda_sm3x_div_rn_noftz_f32_slowpath) ;  /* 0x00000000002c7944 */ /* 0x000fea0003c00000 */
[----:B------:R-:W-:-:S07]  /*09e0*/  IMAD.MOV.U32 R7, RZ, RZ, R0 ;  /* 0x000000ffff077224 */ /* 0x000fce00078e0000 */
.L_x_8:
[----:B------:R-:W-:Y:S05]  /*09f0*/  BSYNC.RECONVERGENT B0 ;  /* 0x0000000000007941 */ /* 0x000fea0003800200 */
.L_x_7:
[----:B------:R-:W0:Y:S01]  /*0a00*/  LDC R0, c[0x0][0x38c] ;  /* 0x0000e300ff007b82 */ /* 0x000e220000000800 */
[----:B------:R-:W0:Y:S01]  /*0a10*/  LDCU UR4, c[0x0][0x3ac] ;  /* 0x00007580ff0477ac */ /* 0x000e220008000800 */
[----:B------:R-:W1:Y:S06]  /*0a20*/  LDCU UR5, c[0x0][0x390] ;  /* 0x00007200ff0577ac */ /* 0x000e6c0008000800 */
[----:B------:R-:W2:Y:S01]  /*0a30*/  LDC.64 R2, c[0x0][0x380] ;  /* 0x0000e000ff027b82 */ /* 0x000ea20000000a00 */
[----:B0-----:R-:W-:-:S04]  /*0a40*/  IMAD R5, R0, UR4, R5 ;  /* 0x0000000400057c24 */ /* 0x001fc8000f8e0205 */
[----:B-1----:R-:W-:-:S04]  /*0a50*/  IMAD R5, R5, UR5, R4 ;  /* 0x0000000505057c24 */ /* 0x002fc8000f8e0204 */
[----:B--2---:R-:W-:-:S05]  /*0a60*/  IMAD.WIDE R2, R5, 0x4, R2 ;  /* 0x0000000405027825 */ /* 0x004fca00078e0202 */
[----:B------:R-:W-:Y:S01]  /*0a70*/  STG.E desc[UR10][R2.64], R7 ;  /* 0x0000000702007986 */ /* 0x000fe2000c10190a */
[----:B------:R-:W-:Y:S05]  /*0a80*/  EXIT ;  /* 0x000000000000794d */ /* 0x000fea0003800000 */
        .weak           $__internal_0_$__cuda_sm3x_div_rn_noftz_f32_slowpath
        .type           $__internal_0_$__cuda_sm3x_div_rn_noftz_f32_slowpath,@function
        .size           $__internal_0_$__cuda_sm3x_div_rn_noftz_f32_slowpath,(.L_x_21 - $__internal_0_$__cuda_sm3x_div_rn_noftz_f32_slowpath)
$__internal_0_$__cuda_sm3x_div_rn_noftz_f32_slowpath:
[----:B------:R-:W-:Y:S01]  /*0a90*/  SHF.R.U32.HI R7, RZ, 0x17, R6 ;  /* 0x00000017ff077819 */ /* 0x000fe20000011606 */
[----:B------:R-:W-:Y:S01]  /*0aa0*/  BSSY.RECONVERGENT B1, `(.L_x_9) ;  /* 0x0000063000017945 */ /* 0x000fe20003800200 */
[----:B------:R-:W-:Y:S02]  /*0ab0*/  SHF.R.U32.HI R0, RZ, 0x17, R3 ;  /* 0x00000017ff007819 */ /* 0x000fe40000011603 */
[----:B------:R-:W-:Y:S02]  /*0ac0*/  LOP3.LUT R7, R7, 0xff, RZ, 0xc0, !PT ;  /* 0x000000ff07077812 */ /* 0x000fe400078ec0ff */
[----:B------:R-:W-:Y:S02]  /*0ad0*/  LOP3.LUT R12, R0, 0xff, RZ, 0xc0, !PT ;  /* 0x000000ff000c7812 */ /* 0x000fe400078ec0ff */
[----:B------:R-:W-:-:S03]  /*0ae0*/  IADD3 R9, PT, PT, R7, -0x1, RZ ;  /* 0xffffffff07097810 */ /* 0x000fc60007ffe0ff */
[----:B------:R-:W-:Y:S01]  /*0af0*/  VIADD R10, R12, 0xffffffff ;  /* 0xffffffff0c0a7836 */ /* 0x000fe20000000000 */
[----:B------:R-:W-:-:S04]  /*0b00*/  ISETP.GT.U32.AND P0, PT, R9, 0xfd, PT ;  /* 0x000000fd0900780c */ /* 0x000fc80003f04070 */
[----:B------:R-:W-:-:S13]  /*0b10*/  ISETP.GT.U32.OR P0, PT, R10, 0xfd, P0 ;  /* 0x000000fd0a00780c */ /* 0x000fda0000704470 */
[----:B------:R-:W-:Y:S01]  /*0b20*/  @!P0 MOV R8, RZ ;  /* 0x000000ff00088202 */ /* 0x000fe20000000f00 */
[----:B------:R-:W-:Y:S06]  /*0b30*/  @!P0 BRA `(.L_x_10) ;  /* 0x0000000000608947 */ /* 0x000fec0003800000 */
[----:B------:R-:W-:Y:S01]  /*0b40*/  FSETP.GTU.FTZ.AND P0, PT, |R3|, +INF , PT ;  /* 0x7f8000000300780b */ /* 0x000fe20003f1c200 */
[----:B------:R-:W-:Y:S01]  /*0b50*/  IMAD.MOV.U32 R0, RZ, RZ, R6 ;  /* 0x000000ffff007224 */ /* 0x000fe200078e0006 */
[----:B------:R-:W-:-:S04]  /*0b60*/  FSETP.GTU.FTZ.AND P1, PT, |R6|, +INF , PT ;  /* 0x7f8000000600780b */ /* 0x000fc80003f3c200 */
[----:B------:R-:W-:-:S13]  /*0b70*/  PLOP3.LUT P0, PT, P0, P1, PT, 0xf8, 0x8f ;  /* 0x00000000008f781c */ /* 0x000fda0000703f70 */
[----:B------:R-:W-:Y:S05]  /*0b80*/  @P0 BRA `(.L_x_11) ;  /* 0x00000004004c0947 */ /* 0x000fea0003800000 */
[----:B------:R-:W-:-:S13]  /*0b90*/  LOP3.LUT P0, RZ, R6, 0x7fffffff, R3, 0xc8, !PT ;  /* 0x7fffffff06ff7812 */ /* 0x000fda000780c803 */
[----:B------:R-:W-:Y:S05]  /*0ba0*/  @!P0 BRA `(.L_x_12) ;  /* 0x00000004003c8947 */ /* 0x000fea0003800000 */
[C---:B------:R-:W-:Y:S02]  /*0bb0*/  FSETP.NEU.FTZ.AND P2, PT, |R3|.reuse, +INF , PT ;  /* 0x7f8000000300780b */ /* 0x040fe40003f5d200 */
[----:B------:R-:W-:Y:S02]  /*0bc0*/  FSETP.NEU.FTZ.AND P1, PT, |R0|, +INF , PT ;  /* 0x7f8000000000780b */ /* 0x000fe40003f3d200 */
[----:B------:R-:W-:-:S11]  /*0bd0*/  FSETP.NEU.FTZ.AND P0, PT, |R3|, +INF , PT ;  /* 0x7f8000000300780b */ /* 0x000fd60003f1d200 */
[----:B------:R-:W-:Y:S05]  /*0be0*/  @!P1 BRA !P2, `(.L_x_12) ;  /* 0x00000004002c9947 */ /* 0x000fea0005000000 */
[----:B------:R-:W-:-:S04]  /*0bf0*/  LOP3.LUT P2, RZ, R3, 0x7fffffff, RZ, 0xc0, !PT ;  /* 0x7fffffff03ff7812 */ /* 0x000fc8000784c0ff */
[----:B------:R-:W-:-:S13]  /*0c00*/  PLOP3.LUT P1, PT, P1, P2, PT, 0x2f, 0xf2 ;  /* 0x0000000000f2781c */ /* 0x000fda0000f24577 */
[----:B------:R-:W-:Y:S05]  /*0c10*/  @P1 BRA `(.L_x_13) ;  /* 0x0000000400181947 */ /* 0x000fea0003800000 */
[----:B------:R-:W-:-:S04]  /*0c20*/  LOP3.LUT P1, RZ, R6, 0x7fffffff, RZ, 0xc0, !PT ;  /* 0x7fffffff06ff7812 */ /* 0x000fc8000782c0ff */
[----:B------:R-:W-:-:S13]  /*0c30*/  PLOP3.LUT P0, PT, P0, P1, PT, 0x2f, 0xf2 ;  /* 0x0000000000f2781c */ /* 0x000fda0000702577 */
[----:B------:R-:W-:Y:S05]  /*0c40*/  @P0 BRA `(.L_x_14) ;  /* 0x0000000400000947 */ /* 0x000fea0003800000 */
[----:B------:R-:W-:Y:S02]  /*0c50*/  ISETP.GE.AND P0, PT, R10, RZ, PT ;  /* 0x000000ff0a00720c */ /* 0x000fe40003f06270 */
[----:B------:R-:W-:-:S11]  /*0c60*/  ISETP.GE.AND P1, PT, R9, RZ, PT ;  /* 0x000000ff0900720c */ /* 0x000fd60003f26270 */
[----:B------:R-:W-:Y:S01]  /*0c70*/  @P0 MOV R8, RZ ;  /* 0x000000ff00080202 */ /* 0x000fe20000000f00 */
[----:B------:R-:W-:Y:S02]  /*0c80*/  @!P0 IMAD.MOV.U32 R8, RZ, RZ, -0x40 ;  /* 0xffffffc0ff088424 */ /* 0x000fe400078e00ff */
[----:B------:R-:W-:Y:S01]  /*0c90*/  @!P0 FFMA R3, R3, 1.84467440737095516160e+19, RZ ;  /* 0x5f80000003038823 */ /* 0x000fe200000000ff */
[----:B------:R-:W-:Y:S02]  /*0ca0*/  @!P1 FFMA R6, R0, 1.84467440737095516160e+19, RZ ;  /* 0x5f80000000069823 */ /* 0x000fe400000000ff */
[----:B------:R-:W-:-:S07]  /*0cb0*/  @!P1 IADD3 R8, PT, PT, R8, 0x40, RZ ;  /* 0x0000004008089810 */ /* 0x000fce0007ffe0ff */
.L_x_10:
[----:B------:R-:W-:Y:S01]  /*0cc0*/  LEA R9, R7, 0xc0800000, 0x17 ;  /* 0xc080000007097811 */ /* 0x000fe200078eb8ff */
[----:B------:R-:W-:Y:S04]  /*0cd0*/  BSSY.RECONVERGENT B2, `(.L_x_15) ;  /* 0x0000036000027945 */ /* 0x000fe80003800200 */
[----:B------:R-:W-:Y:S01]  /*0ce0*/  IMAD.IADD R9, R6, 0x1, -R9 ;  /* 0x0000000106097824 */ /* 0x000fe200078e0a09 */
[----:B------:R-:W-:-:S03]  /*0cf0*/  IADD3 R6, PT, PT, R12, -0x7f, RZ ;  /* 0xffffff810c067810 */ /* 0x000fc60007ffe0ff */
[----:B------:R-:W0:Y:S01]  /*0d00*/  MUFU.RCP R10, R9 ;  /* 0x00000009000a7308 */ /* 0x000e220000001000 */
[----:B------:R-:W-:Y:S01]  /*0d10*/  FADD.FTZ R11, -R9, -RZ ;  /* 0x800000ff090b7221 */ /* 0x000fe20000010100 */
[C---:B------:R-:W-:Y:S01]  /*0d20*/  IMAD R0, R6.reuse, -0x800000, R3 ;  /* 0xff80000006007824 */ /* 0x040fe200078e0203 */
[----:B------:R-:W-:-:S05]  /*0d30*/  IADD3 R7, PT, PT, R6, 0x7f, -R7 ;  /* 0x0000007f06077810 */ /* 0x000fca0007ffe807 */
[----:B------:R-:W-:Y:S02]  /*0d40*/  IMAD.IADD R7, R7, 0x1, R8 ;  /* 0x0000000107077824 */ /* 0x000fe400078e0208 */
[----:B0-----:R-:W-:-:S04]  /*0d50*/  FFMA R13, R10, R11, 1 ;  /* 0x3f8000000a0d7423 */ /* 0x001fc8000000000b */
[----:B------:R-:W-:-:S04]  /*0d60*/  FFMA R12, R10, R13, R10 ;  /* 0x0000000d0a0c7223 */ /* 0x000fc8000000000a */
[----:B------:R-:W-:-:S04]  /*0d70*/  FFMA R3, R0, R12, RZ ;  /* 0x0000000c00037223 */ /* 0x000fc800000000ff */
[----:B------:R-:W-:-:S04]  /*0d80*/  FFMA R10, R11, R3, R0 ;  /* 0x000000030b0a7223 */ /* 0x000fc80000000000 */
[----:B------:R-:W-:-:S04]  /*0d90*/  FFMA R13, R12, R10, R3 ;  /* 0x0000000a0c0d7223 */ /* 0x000fc80000000003 */
[----:B------:R-:W-:-:S04]  /*0da0*/  FFMA R10, R11, R13, R0 ;  /* 0x0000000d0b0a7223 */ /* 0x000fc80000000000 */
[----:B------:R-:W-:-:S05]  /*0db0*/  FFMA R0, R12, R10, R13 ;  /* 0x0000000a0c007223 */ /* 0x000fca000000000d */
[----:B------:R-:W-:-:S04]  /*0dc0*/  SHF.R.U32.HI R3, RZ, 0x17, R0 ;  /* 0x00000017ff037819 */ /* 0x000fc80000011600 */
[----:B------:R-:W-:-:S04]  /*0dd0*/  LOP3.LUT R3, R3, 0xff, RZ, 0xc0, !PT ;  /* 0x000000ff03037812 */ /* 0x000fc800078ec0ff */
[----:B------:R-:W-:-:S05]  /*0de0*/  IADD3 R9, PT, PT, R3, R7, RZ ;  /* 0x0000000703097210 */ /* 0x000fca0007ffe0ff */
[----:B------:R-:W-:-:S05]  /*0df0*/  VIADD R3, R9, 0xffffffff ;  /* 0xffffffff09037836 */ /* 0x000fca0000000000 */
[----:B------:R-:W-:-:S13]  /*0e00*/  ISETP.GE.U32.AND P0, PT, R3, 0xfe, PT ;  /* 0x000000fe0300780c */ /* 0x000fda0003f06070 */
[----:B------:R-:W-:Y:S05]  /*0e10*/  @!P0 BRA `(.L_x_16) ;  /* 0x0000000000808947 */ /* 0x000fea0003800000 */
[----:B------:R-:W-:-:S13]  /*0e20*/  ISETP.GT.AND P0, PT, R9, 0xfe, PT ;  /* 0x000000fe0900780c */ /* 0x000fda0003f04270 */
[----:B------:R-:W-:Y:S05]  /*0e30*/  @P0 BRA `(.L_x_17) ;  /* 0x00000000006c0947 */ /* 0x000fea0003800000 */
[----:B------:R-:W-:-:S13]  /*0e40*/  ISETP.GE.AND P0, PT, R9, 0x1, PT ;  /* 0x000000010900780c */ /* 0x000fda0003f06270 */
[----:B------:R-:W-:Y:S05]  /*0e50*/  @P0 BRA `(.L_x_18) ;  /* 0x0000000000740947 */ /* 0x000fea0003800000 */
[----:B------:R-:W-:Y:S02]  /*0e60*/  ISETP.GE.AND P0, PT, R9, -0x18, PT ;  /* 0xffffffe80900780c */ /* 0x000fe40003f06270 */
[----:B------:R-:W-:-:S11]  /*0e70*/  LOP3.LUT R0, R0, 0x80000000, RZ, 0xc0, !PT ;  /* 0x8000000000007812 */ /* 0x000fd600078ec0ff */
[----:B------:R-:W-:Y:S05]  /*0e80*/  @!P0 BRA `(.L_x_18) ;  /* 0x0000000000688947 */ /* 0x000fea0003800000 */
[CCC-:B------:R-:W-:Y:S01]  /*0e90*/  FFMA.RZ R3, R12.reuse, R10.reuse, R13.reuse ;  /* 0x0000000a0c037223 */ /* 0x1c0fe2000000c00d */
[C---:B------:R-:W-:Y:S01]  /*0ea0*/  IADD3 R8, PT, PT, R9.reuse, 0x20, RZ ;  /* 0x0000002009087810 */ /* 0x040fe20007ffe0ff */
[CCC-:B------:R-:W-:Y:S01]  /*0eb0*/  FFMA.RM R6, R12.reuse, R10.reuse, R13.reuse ;  /* 0x0000000a0c067223 */ /* 0x1c0fe2000000400d */
[----:B------:R-:W-:Y:S02]  /*0ec0*/  ISETP.NE.AND P2, PT, R9, RZ, PT ;  /* 0x000000ff0900720c */ /* 0x000fe40003f45270 */
[----:B------:R-:W-:Y:S01]  /*0ed0*/  LOP3.LUT R7, R3, 0x7fffff, RZ, 0xc0, !PT ;  /* 0x007fffff03077812 */ /* 0x000fe200078ec0ff */
[----:B------:R-:W-:Y:S01]  /*0ee0*/  FFMA.RP R3, R12, R10, R13 ;  /* 0x0000000a0c037223 */ /* 0x000fe2000000800d */
[----:B------:R-:W-:Y:S01]  /*0ef0*/  ISETP.NE.AND P1, PT, R9, RZ, PT ;  /* 0x000000ff0900720c */ /* 0x000fe20003f25270 */
[----:B------:R-:W-:Y:S01]  /*0f00*/  IMAD.MOV R9, RZ, RZ, -R9 ;  /* 0x000000ffff097224 */ /* 0x000fe200078e0a09 */
[----:B------:R-:W-:Y:S02]  /*0f10*/  LOP3.LUT R7, R7, 0x800000, RZ, 0xfc, !PT ;  /* 0x0080000007077812 */ /* 0x000fe400078efcff */
[----:B------:R-:W-:-:S02]  /*0f20*/  FSETP.NEU.FTZ.AND P0, PT, R3, R6, PT ;  /* 0x000000060300720b */ /* 0x000fc40003f1d000 */
[----:B------:R-:W-:Y:S02]  /*0f30*/  SHF.L.U32 R8, R7, R8, RZ ;  /* 0x0000000807087219 */ /* 0x000fe400000006ff */
[----:B------:R-:W-:Y:S02]  /*0f40*/  SEL R6, R9, RZ, P2 ;  /* 0x000000ff09067207 */ /* 0x000fe40001000000 */
[----:B------:R-:W-:Y:S02]  /*0f50*/  ISETP.NE.AND P1, PT, R8, RZ, P1 ;  /* 0x000000ff0800720c */ /* 0x000fe40000f25270 */
[----:B------:R-:W-:Y:S02]  /*0f60*/  SHF.R.U32.HI R6, RZ, R6, R7 ;  /* 0x00000006ff067219 */ /* 0x000fe40000011607 */
[----:B------:R-:W-:Y:S02]  /*0f70*/  PLOP3.LUT P0, PT, P0, P1, PT, 0xf8, 0x8f ;  /* 0x00000000008f781c */ /* 0x000fe40000703f70 */
[----:B------:R-:W-:-:S02]  /*0f80*/  SHF.R.U32.HI R8, RZ, 0x1, R6 ;  /* 0x00000001ff087819 */ /* 0x000fc40000011606 */
[----:B------:R-:W-:-:S04]  /*0f90*/  SEL R3, RZ, 0x1, !P0 ;  /* 0x00000001ff037807 */ /* 0x000fc80004000000 */
[----:B------:R-:W-:-:S04]  /*0fa0*/  LOP3.LUT R3, R3, 0x1, R8, 0xf8, !PT ;  /* 0x0000000103037812 */ /* 0x000fc800078ef808 */
[----:B------:R-:W-:-:S04]  /*0fb0*/  LOP3.LUT R3, R3, R6, RZ, 0xc0, !PT ;  /* 0x0000000603037212 */ /* 0x000fc800078ec0ff */
[----:B------:R-:W-:-:S04]  /*0fc0*/  IADD3 R3, PT, PT, R8, R3, RZ ;  /* 0x0000000308037210 */ /* 0x000fc80007ffe0ff */
[----:B------:R-:W-:Y:S01]  /*0fd0*/  LOP3.LUT R0, R3, R0, RZ, 0xfc, !PT ;  /* 0x0000000003007212 */ /* 0x000fe200078efcff */
[----:B------:R-:W-:Y:S06]  /*0fe0*/  BRA `(.L_x_18) ;  /* 0x0000000000107947 */ /* 0x000fec0003800000 */
.L_x_17:
[----:B------:R-:W-:-:S04]  /*0ff0*/  LOP3.LUT R0, R0, 0x80000000, RZ, 0xc0, !PT ;  /* 0x8000000000007812 */ /* 0x000fc800078ec0ff */
[----:B------:R-:W-:Y:S01]  /*1000*/  LOP3.LUT R0, R0, 0x7f800000, RZ, 0xfc, !PT ;  /* 0x7f80000000007812 */ /* 0x000fe200078efcff */
[----:B------:R-:W-:Y:S06]  /*1010*/  BRA `(.L_x_18) ;  /* 0x0000000000047947 */ /* 0x000fec0003800000 */
.L_x_16:
[----:B------:R-:W-:-:S07]  /*1020*/  IMAD R0, R7, 0x800000, R0 ;  /* 0x0080000007007824 */ /* 0x000fce00078e0200 */
.L_x_18:
[----:B------:R-:W-:Y:S05]  /*1030*/  BSYNC.RECONVERGENT B2 ;  /* 0x0000000000027941 */ /* 0x000fea0003800200 */
.L_x_15:
[----:B------:R-:W-:Y:S05]  /*1040*/  BRA `(.L_x_19) ;  /* 0x0000000000207947 */ /* 0x000fea0003800000 */
.L_x_14:
[----:B------:R-:W-:-:S04]  /*1050*/  LOP3.LUT R0, R6, 0x80000000, R3, 0x48, !PT ;  /* 0x8000000006007812 */ /* 0x000fc800078e4803 */
[----:B------:R-:W-:Y:S01]  /*1060*/  LOP3.LUT R0, R0, 0x7f800000, RZ, 0xfc, !PT ;  /* 0x7f80000000007812 */ /* 0x000fe200078efcff */
[----:B------:R-:W-:Y:S06]  /*1070*/  BRA `(.L_x_19) ;  /* 0x0000000000147947 */ /* 0x000fec0003800000 */
.L_x_13:
[----:B------:R-:W-:Y:S01]  /*1080*/  LOP3.LUT R0, R6, 0x80000000, R3, 0x48, !PT ;  /* 0x8000000006007812 */ /* 0x000fe200078e4803 */
[----:B------:R-:W-:Y:S06]  /*1090*/  BRA `(.L_x_19) ;  /* 0x00000000000c7947 */ /* 0x000fec0003800000 */
.L_x_12:
[----:B------:R-:W0:Y:S01]  /*10a0*/  MUFU.RSQ R0, -QNAN ;  /* 0xffc0000000007908 */ /* 0x000e220000001400 */
[----:B------:R-:W-:Y:S05]  /*10b0*/  BRA `(.L_x_19) ;  /* 0x0000000000047947 */ /* 0x000fea0003800000 */
.L_x_11:
[----:B------:R-:W-:-:S07]  /*10c0*/  FADD.FTZ R0, R3, R0 ;  /* 0x0000000003007221 */ /* 0x000fce0000010000 */
.L_x_19:
[----:B------:R-:W-:Y:S05]  /*10d0*/  BSYNC.RECONVERGENT B1 ;  /* 0x0000000000017941 */ /* 0x000fea0003800200 */
.L_x_9:
[----:B------:R-:W-:-:S04]  /*10e0*/  HFMA2 R3, -RZ, RZ, 0, 0 ;  /* 0x00000000ff037431 */ /* 0x000fc800000001ff */
[----:B0-----:R-:W-:Y:S05]  /*10f0*/  RET.REL.NODEC R2 `(resize) ;  /* 0xffffffec02c07950 */ /* 0x001fea0003c3ffff */
.L_x_20:
[----:B------:R-:W-:-:S00]  /*1100*/  BRA `(.L_x_20) ;  /* 0xfffffffc00fc7947 */ /* 0x000fc0000383ffff */
[----:B------:R-:W-:-:S00]  /*1110*/  NOP ;  /* 0x0000000000007918 */ /* 0x000fc00000000000 */
        /* <DEDUP_REMOVED lines=14> */
.L_x_21:


//--------------------- .nv.shared.reserved.0     --------------------------
	.section	.nv.shared.reserved.0,"aw",@nobits
	.weak		__nv_reservedSMEM_offset_0_alias
	.size		__nv_reservedSMEM_offset_0_alias, 0, 64
	.other		__nv_reservedSMEM_offset_0_alias,@"STO_CUDA_RESERVED_SHARED STV_DEFAULT"
__nv_reservedSMEM_offset_0_alias:
	.zero		0
	.zero		64


//--------------------- .nv.constant0.resize      --------------------------
	.section	.nv.constant0.resize,"a",@progbits
	.sectionflags	@""
	.align	4
.nv.constant0.resize:
	.zero		952


//--------------------- SYMBOLS --------------------------

	.type		.nv.reservedSmem.offset0,@object
	.size		.nv.reservedSmem.offset0,0x4
